//
// Generated by NVIDIA NVVM Compiler
//
// Compiler Build ID: CL-36424714
// Cuda compilation tools, release 13.0, V13.0.88
// Based on NVVM 20.0.0
//

.version 9.0
.target sm_100
.address_size 64

	// .globl	_Z8myKernelP20DeviceFunctionStruct
.extern .func  (.param .b32 func_retval0) vprintf
(
	.param .b64 vprintf_param_0,
	.param .b64 vprintf_param_1
)
;
.global .align 1 .b8 $str$1[11] = {105, 110, 32, 107, 101, 114, 110, 101, 108, 10};

.visible .entry _Z8myKernelP20DeviceFunctionStruct(
	.param .u64 .ptr .align 1 _Z8myKernelP20DeviceFunctionStruct_param_0
)
{
	.reg .pred 	%p<2>;
	.reg .b32 	%r<4>;
	.reg .b64 	%rd<6>;

	ld.param.u64 	%rd1, [_Z8myKernelP20DeviceFunctionStruct_param_0];
	mov.u32 	%r1, %tid.x;
	setp.ne.s32 	%p1, %r1, 0;
	@%p1 bra 	$L__BB0_2;
	mov.u64 	%rd2, $str$1;
	cvta.global.u64 	%rd3, %rd2;
	{ // callseq 0, 0
	.param .b64 param0;
	st.param.b64 	[param0], %rd3;
	.param .b64 param1;
	st.param.b64 	[param1], 0;
	.param .b32 retval0;
	call.uni (retval0), 
	vprintf, 
	(
	param0, 
	param1
	);
	ld.param.b32 	%r2, [retval0];
	} // callseq 0
$L__BB0_2:
	cvta.to.global.u64 	%rd4, %rd1;
	ld.global.u64 	%rd5, [%rd4];
	{ // callseq 1, 0
	.param .b32 param0;
	st.param.b32 	[param0], 42;
	prototype_1 : .callprototype ()_ (.param .b32 _);
	call 
	%rd5, 
	(
	param0
	)
	, prototype_1;
	} // callseq 1
	ret;

}


// ===== COMPILED SASS (sm_100) =====

	.target	sm_100

	.elftype	@"ET_EXEC"


//--------------------- .note.nv.tkinfo           --------------------------
	.section	.note.nv.tkinfo,"",@"SHT_NOTE"
	.sectionflags	@"SHF_NOTE_NV_TKINFO"
	.tkinfo
        /*0018*/ 	.word	0x00000002
        /*0030*/ 	.string	""
        /*0030*/ 	.string	"ptxas"
        /*0030*/ 	.string	"Cuda compilation tools, release 13.0, V13.0.88"
        /*0030*/ 	.string	"Build cuda_13.0.r13.0/compiler.36424714_0"
        /*0030*/ 	.string	"-arch sm_100 -m 64 "



//--------------------- .note.nv.cuinfo           --------------------------
	.section	.note.nv.cuinfo,"",@"SHT_NOTE"
	.sectionflags	@"SHF_NOTE_NV_CUINFO"
        /*0018*/ 	.short	0x0002
        /*001a*/ 	.short	0x0064
        /*001c*/ 	.short	0x0082
	.zero		2


//--------------------- .nv.info                  --------------------------
	.section	.nv.info,"",@"SHT_CUDA_INFO"
	.align	4


	//----- nvinfo : EIATTR_REGCOUNT
	.align		4
        /*0000*/ 	.byte	0x04, 0x2f
        /*0002*/ 	.short	(.L_2 - .L_1)
	.align		4
.L_1:
        /*0004*/ 	.word	index@(_Z8myKernelP20DeviceFunctionStruct)
        /*0008*/ 	.word	0x00000018


	//----- nvinfo : EIATTR_FRAME_SIZE
	.align		4
.L_2:
        /*000c*/ 	.byte	0x04, 0x11
        /*000e*/ 	.short	(.L_4 - .L_3)
	.align		4
.L_3:
        /*0010*/ 	.word	index@(_Z8myKernelP20DeviceFunctionStruct)
        /*0014*/ 	.word	0x00000000


	//----- nvinfo : EIATTR_MIN_STACK_SIZE
	.align		4
.L_4:
        /*0018*/ 	.byte	0x04, 0x12
        /*001a*/ 	.short	(.L_6 - .L_5)
	.align		4
.L_5:
        /*001c*/ 	.word	index@(_Z8myKernelP20DeviceFunctionStruct)
        /*0020*/ 	.word	0x00000000
.L_6:


//--------------------- .nv.compat                --------------------------
	.section	.nv.compat,"",@"SHT_CUDA_COMPAT_INFO"
	.align	4
        /*0000*/ 	.byte	0x02, 0x09, 0x00, 0x00, 0x02, 0x02, 0x01, 0x00, 0x02, 0x05, 0x05, 0x00, 0x03, 0x07, 0x01, 0x01
        /*0010*/ 	.byte	0x02, 0x03, 0x00, 0x00, 0x02, 0x06, 0x01, 0x00, 0x04, 0x0b, 0x08, 0x00, 0x09, 0x00, 0x00, 0x00
        /*0020*/ 	.byte	0x00, 0x00, 0x00, 0x00


//--------------------- .nv.info._Z8myKernelP20DeviceFunctionStruct --------------------------
	.section	.nv.info._Z8myKernelP20DeviceFunctionStruct,"",@"SHT_CUDA_INFO"
	.sectionflags	@""
	.align	4


	//----- nvinfo : EIATTR_CUDA_API_VERSION
	.align		4
        /*0000*/ 	.byte	0x04, 0x37
        /*0002*/ 	.short	(.L_8 - .L_7)
.L_7:
        /*0004*/ 	.word	0x00000082


	//----- nvinfo : EIATTR_KPARAM_INFO
	.align		4
.L_8:
        /*0008*/ 	.byte	0x04, 0x17
        /*000a*/ 	.short	(.L_10 - .L_9)
.L_9:
        /*000c*/ 	.word	0x00000000
        /*0010*/ 	.short	0x0000
        /*0012*/ 	.short	0x0000
        /*0014*/ 	.byte	0x00, 0xf5, 0x21, 0x00


	//----- nvinfo : EIATTR_SPARSE_MMA_MASK
	.align		4
.L_10:
        /*0018*/ 	.byte	0x03, 0x50
        /*001a*/ 	.short	0x0000


	//----- nvinfo : EIATTR_MAXREG_COUNT
	.align		4
        /*001c*/ 	.byte	0x03, 0x1b
        /*001e*/ 	.short	0x00ff


	//----- nvinfo : EIATTR_EXTERNS
	.align		4
        /*0020*/ 	.byte	0x04, 0x0f
        /*0022*/ 	.short	(.L_12 - .L_11)


	//   ....[0]....
	.align		4
.L_11:
        /*0024*/ 	.word	index@(vprintf)


	//----- nvinfo : EIATTR_MERCURY_ISA_VERSION
	.align		4
.L_12:
        /*0028*/ 	.byte	0x03, 0x5f
        /*002a*/ 	.short	0x0101


	//----- nvinfo : EIATTR_VRC_CTA_INIT_COUNT
	.align		4
        /*002c*/ 	.byte	0x02, 0x4a
	.zero		1
	.zero		1


	//----- nvinfo : EIATTR_SYSCALL_OFFSETS
	.align		4
        /*0030*/ 	.byte	0x04, 0x46
        /*0032*/ 	.short	(.L_14 - .L_13)


	//   ....[0]....
.L_13:
        /*0034*/ 	.word	0x000000d0


	//----- nvinfo : EIATTR_EXIT_INSTR_OFFSETS
	.align		4
.L_14:
        /*0038*/ 	.byte	0x04, 0x1c
        /*003a*/ 	.short	(.L_16 - .L_15)


	//   ....[0]....
.L_15:
        /*003c*/ 	.word	0x00000150


	//----- nvinfo : EIATTR_CRS_STACK_SIZE
	.align		4
.L_16:
        /*0040*/ 	.byte	0x04, 0x1e
        /*0042*/ 	.short	(.L_18 - .L_17)
.L_17:
        /*0044*/ 	.word	0x00000000


	//----- nvinfo : EIATTR_CBANK_PARAM_SIZE
	.align		4
.L_18:
        /*0048*/ 	.byte	0x03, 0x19
        /*004a*/ 	.short	0x0008


	//----- nvinfo : EIATTR_PARAM_CBANK
	.align		4
        /*004c*/ 	.byte	0x04, 0x0a
        /*004e*/ 	.short	(.L_20 - .L_19)
	.align		4
.L_19:
        /*0050*/ 	.word	index@(.nv.constant0._Z8myKernelP20DeviceFunctionStruct)
        /*0054*/ 	.short	0x0380
        /*0056*/ 	.short	0x0008


	//----- nvinfo : EIATTR_SW_WAR
	.align		4
.L_20:
        /*0058*/ 	.byte	0x04, 0x36
        /*005a*/ 	.short	(.L_22 - .L_21)
.L_21:
        /*005c*/ 	.word	0x00000008
.L_22:


//--------------------- .nv.callgraph             --------------------------
	.section	.nv.callgraph,"",@"SHT_CUDA_CALLGRAPH"
	.align	4
	.sectionentsize	8
	.align		4
        /*0000*/ 	.word	0x00000000
	.align		4
        /*0004*/ 	.word	0xffffffff
	.align		4
        /*0008*/ 	.word	index@(_Z8myKernelP20DeviceFunctionStruct)
	.align		4
        /*000c*/ 	.word	index@(vprintf)
	.align		4
        /*0010*/ 	.word	0x00000000
	.align		4
        /*0014*/ 	.word	0xfffffffe
	.align		4
        /*0018*/ 	.word	0x00000000
	.align		4
        /*001c*/ 	.word	0xfffffffd
	.align		4
        /*0020*/ 	.word	0x00000000
	.align		4
        /*0024*/ 	.word	0xfffffffc


//--------------------- .nv.constant4             --------------------------
	.section	.nv.constant4,"a",@progbits
	.align	8
	.align		8
.nv.constant4:
        /*0000*/ 	.dword	vprintf
	.align		8
        /*0008*/ 	.dword	$str$1


//--------------------- .text._Z8myKernelP20DeviceFunctionStruct --------------------------
	.section	.text._Z8myKernelP20DeviceFunctionStruct,"ax",@progbits
	.align	128
        .global         _Z8myKernelP20DeviceFunctionStruct
        .type           _Z8myKernelP20DeviceFunctionStruct,@function
        .size           _Z8myKernelP20DeviceFunctionStruct,(.L_x_3 - _Z8myKernelP20DeviceFunctionStruct)
        .other          _Z8myKernelP20DeviceFunctionStruct,@"STO_CUDA_ENTRY STV_DEFAULT"
_Z8myKernelP20DeviceFunctionStruct:
.text._Z8myKernelP20DeviceFunctionStruct:
[----:B------:R-:W0:Y:S01]  /*0000*/  LDC R1, c[0x0][0x37c] ;  /* 0x0000df00ff017b82 */ /* 0x000e220000000800 */
[----:B------:R-:W1:Y:S01]  /*0010*/  S2R R0, SR_TID.X ;  /* 0x0000000000007919 */ /* 0x000e620000002100 */
[----:B------:R-:W2:Y:S01]  /*0020*/  LDCU.64 UR36, c[0x0][0x358] ;  /* 0x00006b00ff2477ac */ /* 0x000ea20008000a00 */
[----:B------:R-:W-:Y:S01]  /*0030*/  BSSY.RECONVERGENT B6, `(.L_x_0) ;  /* 0x000000b000067945 */ /* 0x000fe20003800200 */
[----:B-1----:R-:W-:-:S13]  /*0040*/  ISETP.NE.AND P0, PT, R0, RZ, PT ;  /* 0x000000ff0000720c */ /* 0x002fda0003f05270 */
[----:B--2---:R-:W-:Y:S05]  /*0050*/  @P0 BRA `(.L_x_1) ;  /* 0x0000000000200947 */ /* 0x004fea0003800000 */
[----:B------:R-:W-:Y:S01]  /*0060*/  MOV R0, 0x0 ;  /* 0x0000000000007802 */ /* 0x000fe20000000f00 */
[----:B------:R-:W1:Y:S01]  /*0070*/  LDCU.64 UR4, c[0x4][0x8] ;  /* 0x01000100ff0477ac */ /* 0x000e620008000a00 */
[----:B------:R-:W-:Y:S02]  /*0080*/  CS2R R6, SRZ ;  /* 0x0000000000067805 */ /* 0x000fe4000001ff00 */
[----:B------:R2:W3:Y:S01]  /*0090*/  LDC.64 R2, c[0x4][R0] ;  /* 0x0100000000027b82 */ /* 0x0004e20000000a00 */
[----:B-1----:R-:W-:Y:S02]  /*00a0*/  IMAD.U32 R4, RZ, RZ, UR4 ;  /* 0x00000004ff047e24 */ /* 0x002fe4000f8e00ff */
[----:B--2---:R-:W-:-:S07]  /*00b0*/  IMAD.U32 R5, RZ, RZ, UR5 ;  /* 0x00000005ff057e24 */ /* 0x004fce000f8e00ff */
[----:B------:R-:W-:-:S07]  /*00c0*/  LEPC R20, `(.L_x_1) ;  /* 0x000000001014794e */ /* 0x000fce0000000000 */
[----:B0--3--:R-:W-:Y:S05]  /*00d0*/  CALL.ABS.NOINC R2 ;  /* 0x0000000002007343 */ /* 0x009fea0003c00000 */
.L_x_1:
[----:B------:R-:W-:Y:S05]  /*00e0*/  BSYNC.RECONVERGENT B6 ;  /* 0x0000000000067941 */ /* 0x000fea0003800200 */
.L_x_0:
[----:B------:R-:W1:Y:S02]  /*00f0*/  LDC.64 R2, c[0x0][0x380] ;  /* 0x0000e000ff027b82 */ /* 0x000e640000000a00 */
[----:B-1----:R-:W5:Y:S01]  /*0100*/  LDG.E.64 R2, desc[UR36][R2.64] ;  /* 0x0000002402027981 */ /* 0x002f62000c1e1b00 */
[----:B------:R-:W-:Y:S01]  /*0110*/  IMAD.MOV.U32 R4, RZ, RZ, 0x2a ;  /* 0x0000002aff047424 */ /* 0x000fe200078e00ff */
[----:B------:R-:W-:Y:S01]  /*0120*/  MOV R20, 0x150 ;  /* 0x0000015000147802 */ /* 0x000fe20000000f00 */
[----:B------:R-:W-:-:S07]  /*0130*/  IMAD.MOV.U32 R21, RZ, RZ, 0x0 ;  /* 0x00000000ff157424 */ /* 0x000fce00078e00ff */
[----:B0----5:R-:W-:Y:S05]  /*0140*/  CALL.REL.NOINC R2 `(_Z8myKernelP20DeviceFunctionStruct) ;  /* 0xfffffffc02ac7344 */ /* 0x021fea0003c3ffff */
[----:B------:R-:W-:Y:S05]  /*0150*/  EXIT ;  /* 0x000000000000794d */ /* 0x000fea0003800000 */
.L_x_2:
[----:B------:R-:W-:-:S00]  /*0160*/  BRA `(.L_x_2) ;  /* 0xfffffffc00fc7947 */ /* 0x000fc0000383ffff */
[----:B------:R-:W-:-:S00]  /*0170*/  NOP ;  /* 0x0000000000007918 */ /* 0x000fc00000000000 */
        /* <DEDUP_REMOVED lines=8> */
.L_x_3:


//--------------------- .nv.global.init           --------------------------
	.section	.nv.global.init,"aw",@progbits
.nv.global.init:
	.type		$str$1,@object
	.size		$str$1,(.L_0 - $str$1)
$str$1:
        /*0000*/ 	.byte	0x69, 0x6e, 0x20, 0x6b, 0x65, 0x72, 0x6e, 0x65, 0x6c, 0x0a, 0x00
.L_0:


//--------------------- .nv.shared.reserved.0     --------------------------
	.section	.nv.shared.reserved.0,"aw",@nobits
	.weak		__nv_reservedSMEM_offset_0_alias
	.size		__nv_reservedSMEM_offset_0_alias, 0, 64
	.other		__nv_reservedSMEM_offset_0_alias,@"STO_CUDA_RESERVED_SHARED STV_DEFAULT"
__nv_reservedSMEM_offset_0_alias:
	.zero		0
	.zero		64


//--------------------- .nv.constant0._Z8myKernelP20DeviceFunctionStruct --------------------------
	.section	.nv.constant0._Z8myKernelP20DeviceFunctionStruct,"a",@progbits
	.sectionflags	@""
	.align	4
.nv.constant0._Z8myKernelP20DeviceFunctionStruct:
	.zero		904


//--------------------- SYMBOLS --------------------------

	.type		.nv.reservedSmem.offset0,@object
	.size		.nv.reservedSmem.offset0,0x4
	.type		vprintf,@function
